//
// Generated by NVIDIA NVVM Compiler
//
// Compiler Build ID: CL-36424714
// Cuda compilation tools, release 13.0, V13.0.88
// Based on NVVM 20.0.0
//

.version 9.0
.target sm_100
.address_size 64

	// .globl	_Z10testKerneliii
.extern .func  (.param .b32 func_retval0) vprintf
(
	.param .b64 vprintf_param_0,
	.param .b64 vprintf_param_1
)
;
.global .align 1 .b8 $str[24] = {91, 37, 100, 44, 32, 37, 100, 93, 58, 9, 9, 86, 97, 108, 117, 101, 32, 105, 115, 58, 37, 100, 10};

.visible .entry _Z10testKerneliii(
	.param .u32 _Z10testKerneliii_param_0,
	.param .u32 _Z10testKerneliii_param_1,
	.param .u32 _Z10testKerneliii_param_2
)
{
	.local .align 8 .b8 	__local_depot0[16];
	.reg .b64 	%SP;
	.reg .b64 	%SPL;
	.reg .pred 	%p<6>;
	.reg .b32 	%r<18>;
	.reg .b64 	%rd<6>;

	mov.u64 	%SPL, __local_depot0;
	cvta.local.u64 	%SP, %SPL;
	ld.param.u32 	%r8, [_Z10testKerneliii_param_0];
	ld.param.u32 	%r9, [_Z10testKerneliii_param_1];
	ld.param.u32 	%r10, [_Z10testKerneliii_param_2];
	// begin inline asm
	mov.u32 %r11, %smid;
	// end inline asm
	setp.gt.s32 	%p1, %r8, %r11;
	setp.gt.s32 	%p2, %r11, %r9;
	or.pred  	%p3, %p1, %p2;
	@%p3 bra 	$L__BB0_4;
	mov.u32 	%r12, %ntid.x;
	sub.s32 	%r13, %r9, %r8;
	mad.lo.s32 	%r2, %r12, %r13, %r12;
	mov.u32 	%r3, %tid.x;
	sub.s32 	%r14, %r11, %r9;
	mad.lo.s32 	%r17, %r14, %r12, %r3;
	setp.gt.s32 	%p4, %r17, 1023;
	@%p4 bra 	$L__BB0_4;
	add.u64 	%rd2, %SP, 0;
	add.u64 	%rd1, %SPL, 0;
	mov.u32 	%r5, %ctaid.x;
	mov.u64 	%rd3, $str;
$L__BB0_3:
	st.local.v2.u32 	[%rd1], {%r5, %r3};
	st.local.u32 	[%rd1+8], %r10;
	cvta.global.u64 	%rd4, %rd3;
	{ // callseq 0, 0
	.param .b64 param0;
	st.param.b64 	[param0], %rd4;
	.param .b64 param1;
	st.param.b64 	[param1], %rd2;
	.param .b32 retval0;
	call.uni (retval0), 
	vprintf, 
	(
	param0, 
	param1
	);
	ld.param.b32 	%r15, [retval0];
	} // callseq 0
	add.s32 	%r17, %r17, %r2;
	setp.lt.s32 	%p5, %r17, 1024;
	@%p5 bra 	$L__BB0_3;
$L__BB0_4:
	ret;

}


// ===== COMPILED SASS (sm_100) =====

	.target	sm_100

	.elftype	@"ET_EXEC"


//--------------------- .note.nv.tkinfo           --------------------------
	.section	.note.nv.tkinfo,"",@"SHT_NOTE"
	.sectionflags	@"SHF_NOTE_NV_TKINFO"
	.tkinfo
        /*0018*/ 	.word	0x00000002
        /*0030*/ 	.string	""
        /*0030*/ 	.string	"ptxas"
        /*0030*/ 	.string	"Cuda compilation tools, release 13.0, V13.0.88"
        /*0030*/ 	.string	"Build cuda_13.0.r13.0/compiler.36424714_0"
        /*0030*/ 	.string	"-arch sm_100 -m 64 "



//--------------------- .note.nv.cuinfo           --------------------------
	.section	.note.nv.cuinfo,"",@"SHT_NOTE"
	.sectionflags	@"SHF_NOTE_NV_CUINFO"
        /*0018*/ 	.short	0x0002
        /*001a*/ 	.short	0x0064
        /*001c*/ 	.short	0x0082
	.zero		2


//--------------------- .nv.info                  --------------------------
	.section	.nv.info,"",@"SHT_CUDA_INFO"
	.align	4


	//----- nvinfo : EIATTR_REGCOUNT
	.align		4
        /*0000*/ 	.byte	0x04, 0x2f
        /*0002*/ 	.short	(.L_2 - .L_1)
	.align		4
.L_1:
        /*0004*/ 	.word	index@(_Z10testKerneliii)
        /*0008*/ 	.word	0x0000001a


	//----- nvinfo : EIATTR_FRAME_SIZE
	.align		4
.L_2:
        /*000c*/ 	.byte	0x04, 0x11
        /*000e*/ 	.short	(.L_4 - .L_3)
	.align		4
.L_3:
        /*0010*/ 	.word	index@(_Z10testKerneliii)
        /*0014*/ 	.word	0x00000010


	//----- nvinfo : EIATTR_MIN_STACK_SIZE
	.align		4
.L_4:
        /*0018*/ 	.byte	0x04, 0x12
        /*001a*/ 	.short	(.L_6 - .L_5)
	.align		4
.L_5:
        /*001c*/ 	.word	index@(_Z10testKerneliii)
        /*0020*/ 	.word	0x00000010
.L_6:


//--------------------- .nv.compat                --------------------------
	.section	.nv.compat,"",@"SHT_CUDA_COMPAT_INFO"
	.align	4
        /*0000*/ 	.byte	0x02, 0x09, 0x00, 0x00, 0x02, 0x02, 0x01, 0x00, 0x02, 0x05, 0x05, 0x00, 0x03, 0x07, 0x01, 0x01
        /*0010*/ 	.byte	0x02, 0x03, 0x00, 0x00, 0x02, 0x06, 0x01, 0x00, 0x04, 0x0b, 0x08, 0x00, 0x09, 0x00, 0x00, 0x00
        /*0020*/ 	.byte	0x00, 0x00, 0x00, 0x00


//--------------------- .nv.info._Z10testKerneliii --------------------------
	.section	.nv.info._Z10testKerneliii,"",@"SHT_CUDA_INFO"
	.sectionflags	@""
	.align	4


	//----- nvinfo : EIATTR_CUDA_API_VERSION
	.align		4
        /*0000*/ 	.byte	0x04, 0x37
        /*0002*/ 	.short	(.L_8 - .L_7)
.L_7:
        /*0004*/ 	.word	0x00000082


	//----- nvinfo : EIATTR_KPARAM_INFO
	.align		4
.L_8:
        /*0008*/ 	.byte	0x04, 0x17
        /*000a*/ 	.short	(.L_10 - .L_9)
.L_9:
        /*000c*/ 	.word	0x00000000
        /*0010*/ 	.short	0x0002
        /*0012*/ 	.short	0x0008
        /*0014*/ 	.byte	0x00, 0xf0, 0x11, 0x00


	//----- nvinfo : EIATTR_KPARAM_INFO
	.align		4
.L_10:
        /*0018*/ 	.byte	0x04, 0x17
        /*001a*/ 	.short	(.L_12 - .L_11)
.L_11:
        /*001c*/ 	.word	0x00000000
        /*0020*/ 	.short	0x0001
        /*0022*/ 	.short	0x0004
        /*0024*/ 	.byte	0x00, 0xf0, 0x11, 0x00


	//----- nvinfo : EIATTR_KPARAM_INFO
	.align		4
.L_12:
        /*0028*/ 	.byte	0x04, 0x17
        /*002a*/ 	.short	(.L_14 - .L_13)
.L_13:
        /*002c*/ 	.word	0x00000000
        /*0030*/ 	.short	0x0000
        /*0032*/ 	.short	0x0000
        /*0034*/ 	.byte	0x00, 0xf0, 0x11, 0x00


	//----- nvinfo : EIATTR_SPARSE_MMA_MASK
	.align		4
.L_14:
        /*0038*/ 	.byte	0x03, 0x50
        /*003a*/ 	.short	0x0000


	//----- nvinfo : EIATTR_MAXREG_COUNT
	.align		4
        /*003c*/ 	.byte	0x03, 0x1b
        /*003e*/ 	.short	0x00ff


	//----- nvinfo : EIATTR_EXTERNS
	.align		4
        /*0040*/ 	.byte	0x04, 0x0f
        /*0042*/ 	.short	(.L_16 - .L_15)


	//   ....[0]....
	.align		4
.L_15:
        /*0044*/ 	.word	index@(vprintf)


	//----- nvinfo : EIATTR_MERCURY_ISA_VERSION
	.align		4
.L_16:
        /*0048*/ 	.byte	0x03, 0x5f
        /*004a*/ 	.short	0x0101


	//----- nvinfo : EIATTR_VRC_CTA_INIT_COUNT
	.align		4
        /*004c*/ 	.byte	0x02, 0x4a
	.zero		1
	.zero		1


	//----- nvinfo : EIATTR_SYSCALL_OFFSETS
	.align		4
        /*0050*/ 	.byte	0x04, 0x46
        /*0052*/ 	.short	(.L_18 - .L_17)


	//   ....[0]....
.L_17:
        /*0054*/ 	.word	0x00000220


	//----- nvinfo : EIATTR_EXIT_INSTR_OFFSETS
	.align		4
.L_18:
        /*0058*/ 	.byte	0x04, 0x1c
        /*005a*/ 	.short	(.L_20 - .L_19)


	//   ....[0]....
.L_19:
        /*005c*/ 	.word	0x000000a0


	//   ....[1]....
        /*0060*/ 	.word	0x00000100


	//   ....[2]....
        /*0064*/ 	.word	0x00000250


	//----- nvinfo : EIATTR_CRS_STACK_SIZE
	.align		4
.L_20:
        /*0068*/ 	.byte	0x04, 0x1e
        /*006a*/ 	.short	(.L_22 - .L_21)
.L_21:
        /*006c*/ 	.word	0x00000000


	//----- nvinfo : EIATTR_CBANK_PARAM_SIZE
	.align		4
.L_22:
        /*0070*/ 	.byte	0x03, 0x19
        /*0072*/ 	.short	0x000c


	//----- nvinfo : EIATTR_PARAM_CBANK
	.align		4
        /*0074*/ 	.byte	0x04, 0x0a
        /*0076*/ 	.short	(.L_24 - .L_23)
	.align		4
.L_23:
        /*0078*/ 	.word	index@(.nv.constant0._Z10testKerneliii)
        /*007c*/ 	.short	0x0380
        /*007e*/ 	.short	0x000c


	//----- nvinfo : EIATTR_SW_WAR
	.align		4
.L_24:
        /*0080*/ 	.byte	0x04, 0x36
        /*0082*/ 	.short	(.L_26 - .L_25)
.L_25:
        /*0084*/ 	.word	0x00000008
.L_26:


//--------------------- .nv.callgraph             --------------------------
	.section	.nv.callgraph,"",@"SHT_CUDA_CALLGRAPH"
	.align	4
	.sectionentsize	8
	.align		4
        /*0000*/ 	.word	0x00000000
	.align		4
        /*0004*/ 	.word	0xffffffff
	.align		4
        /*0008*/ 	.word	index@(_Z10testKerneliii)
	.align		4
        /*000c*/ 	.word	index@(vprintf)
	.align		4
        /*0010*/ 	.word	0x00000000
	.align		4
        /*0014*/ 	.word	0xfffffffe
	.align		4
        /*0018*/ 	.word	0x00000000
	.align		4
        /*001c*/ 	.word	0xfffffffd
	.align		4
        /*0020*/ 	.word	0x00000000
	.align		4
        /*0024*/ 	.word	0xfffffffc


//--------------------- .nv.constant4             --------------------------
	.section	.nv.constant4,"a",@progbits
	.align	8
	.align		8
.nv.constant4:
        /*0000*/ 	.dword	vprintf
	.align		8
        /*0008*/ 	.dword	$str


//--------------------- .text._Z10testKerneliii   --------------------------
	.section	.text._Z10testKerneliii,"ax",@progbits
	.align	128
        .global         _Z10testKerneliii
        .type           _Z10testKerneliii,@function
        .size           _Z10testKerneliii,(.L_x_3 - _Z10testKerneliii)
        .other          _Z10testKerneliii,@"STO_CUDA_ENTRY STV_DEFAULT"
_Z10testKerneliii:
.text._Z10testKerneliii:
[----:B------:R-:W0:Y:S01]  /*0000*/  LDC R1, c[0x0][0x37c] ;  /* 0x0000df00ff017b82 */ /* 0x000e220000000800 */
[----:B------:R-:W1:Y:S07]  /*0010*/  LDCU UR5, c[0x0][0x2fc] ;  /* 0x00005f80ff0577ac */ /* 0x000e6e0008000800 */
[----:B------:R-:W2:Y:S01]  /*0020*/  LDC.64 R22, c[0x0][0x380] ;  /* 0x0000e000ff167b82 */ /* 0x000ea20000000a00 */
[----:B0-----:R-:W-:Y:S01]  /*0030*/  VIADD R1, R1, 0xfffffff0 ;  /* 0xfffffff001017836 */ /* 0x001fe20000000000 */
[----:B------:R-:W0:Y:S06]  /*0040*/  LDCU UR4, c[0x0][0x2f8] ;  /* 0x00005f00ff0477ac */ /* 0x000e2c0008000800 */
[----:B------:R-:W2:Y:S01]  /*0050*/  S2UR UR6, SR_VIRTUALSMID ;  /* 0x00000000000679c3 */ /* 0x000ea20000004300 */
[----:B0-----:R-:W-:-:S05]  /*0060*/  IADD3 R2, P1, PT, R1, UR4, RZ ;  /* 0x0000000401027c10 */ /* 0x001fca000ff3e0ff */
[----:B-1----:R-:W-:Y:S01]  /*0070*/  IMAD.X R18, RZ, RZ, UR5, P1 ;  /* 0x00000005ff127e24 */ /* 0x002fe200088e06ff */
[----:B--2---:R-:W-:-:S04]  /*0080*/  ISETP.LT.AND P0, PT, R23, UR6, PT ;  /* 0x0000000617007c0c */ /* 0x004fc8000bf01270 */
[----:B------:R-:W-:-:S13]  /*0090*/  ISETP.GT.OR P0, PT, R22, UR6, P0 ;  /* 0x0000000616007c0c */ /* 0x000fda0008704670 */
[----:B------:R-:W-:Y:S05]  /*00a0*/  @P0 EXIT ;  /* 0x000000000000094d */ /* 0x000fea0003800000 */
[----:B------:R-:W0:Y:S01]  /*00b0*/  S2R R17, SR_TID.X ;  /* 0x0000000000117919 */ /* 0x000e220000002100 */
[----:B------:R-:W0:Y:S01]  /*00c0*/  LDC R3, c[0x0][0x360] ;  /* 0x0000d800ff037b82 */ /* 0x000e220000000800 */
[----:B------:R-:W-:-:S05]  /*00d0*/  IADD3 R0, PT, PT, -R23, UR6, RZ ;  /* 0x0000000617007c10 */ /* 0x000fca000fffe1ff */
[----:B0-----:R-:W-:-:S05]  /*00e0*/  IMAD R19, R0, R3, R17 ;  /* 0x0000000300137224 */ /* 0x001fca00078e0211 */
[----:B------:R-:W-:-:S13]  /*00f0*/  ISETP.GT.AND P0, PT, R19, 0x3ff, PT ;  /* 0x000003ff1300780c */ /* 0x000fda0003f04270 */
[----:B------:R-:W-:Y:S05]  /*0100*/  @P0 EXIT ;  /* 0x000000000000094d */ /* 0x000fea0003800000 */
[----:B------:R-:W0:Y:S01]  /*0110*/  S2R R16, SR_CTAID.X ;  /* 0x0000000000107919 */ /* 0x000e220000002500 */
[----:B------:R-:W-:-:S04]  /*0120*/  IMAD.IADD R22, R23, 0x1, -R22 ;  /* 0x0000000117167824 */ /* 0x000fc800078e0a16 */
[----:B------:R-:W-:-:S07]  /*0130*/  IMAD R22, R22, R3, R3 ;  /* 0x0000000316167224 */ /* 0x000fce00078e0203 */
.L_x_1:
[----:B------:R-:W1:Y:S01]  /*0140*/  LDC R10, c[0x0][0x388] ;  /* 0x0000e200ff0a7b82 */ /* 0x000e620000000800 */
[----:B------:R-:W-:Y:S01]  /*0150*/  MOV R0, 0x0 ;  /* 0x0000000000007802 */ /* 0x000fe20000000f00 */
[----:B0-----:R0:W-:Y:S01]  /*0160*/  STL.64 [R1], R16 ;  /* 0x0000001001007387 */ /* 0x0011e20000100a00 */
[----:B------:R-:W2:Y:S01]  /*0170*/  LDCU.64 UR4, c[0x4][0x8] ;  /* 0x01000100ff0477ac */ /* 0x000ea20008000a00 */
[----:B------:R-:W-:Y:S02]  /*0180*/  IMAD.IADD R19, R22, 0x1, R19 ;  /* 0x0000000116137824 */ /* 0x000fe400078e0213 */
[----:B------:R-:W-:Y:S02]  /*0190*/  IMAD.MOV.U32 R6, RZ, RZ, R2 ;  /* 0x000000ffff067224 */ /* 0x000fe400078e0002 */
[----:B------:R0:W3:Y:S01]  /*01a0*/  LDC.64 R8, c[0x4][R0] ;  /* 0x0100000000087b82 */ /* 0x0000e20000000a00 */
[----:B------:R-:W-:Y:S01]  /*01b0*/  ISETP.GE.AND P0, PT, R19, 0x400, PT ;  /* 0x000004001300780c */ /* 0x000fe20003f06270 */
[----:B------:R-:W-:-:S03]  /*01c0*/  IMAD.MOV.U32 R7, RZ, RZ, R18 ;  /* 0x000000ffff077224 */ /* 0x000fc600078e0012 */
[----:B------:R-:W-:Y:S01]  /*01d0*/  P2R R23, PR, RZ, 0x1 ;  /* 0x00000001ff177803 */ /* 0x000fe20000000000 */
[----:B--2---:R-:W-:Y:S02]  /*01e0*/  IMAD.U32 R4, RZ, RZ, UR4 ;  /* 0x00000004ff047e24 */ /* 0x004fe4000f8e00ff */
[----:B------:R-:W-:Y:S01]  /*01f0*/  IMAD.U32 R5, RZ, RZ, UR5 ;  /* 0x00000005ff057e24 */ /* 0x000fe2000f8e00ff */
[----:B-1----:R0:W-:Y:S06]  /*0200*/  STL [R1+0x8], R10 ;  /* 0x0000080a01007387 */ /* 0x0021ec0000100800 */
[----:B------:R-:W-:-:S07]  /*0210*/  LEPC R20, `(.L_x_0) ;  /* 0x000000001014794e */ /* 0x000fce0000000000 */
[----:B0--3--:R-:W-:Y:S05]  /*0220*/  CALL.ABS.NOINC R8 ;  /* 0x0000000008007343 */ /* 0x009fea0003c00000 */
.L_x_0:
[----:B------:R-:W-:-:S13]  /*0230*/  ISETP.NE.AND P6, PT, R23, RZ, PT ;  /* 0x000000ff1700720c */ /* 0x000fda0003fc5270 */
[----:B------:R-:W-:Y:S05]  /*0240*/  @!P6 BRA `(.L_x_1) ;  /* 0xfffffffc00bce947 */ /* 0x000fea000383ffff */
[----:B------:R-:W-:Y:S05]  /*0250*/  EXIT ;  /* 0x000000000000794d */ /* 0x000fea0003800000 */
.L_x_2:
[----:B------:R-:W-:-:S00]  /*0260*/  BRA `(.L_x_2) ;  /* 0xfffffffc00fc7947 */ /* 0x000fc0000383ffff */
[----:B------:R-:W-:-:S00]  /*0270*/  NOP ;  /* 0x0000000000007918 */ /* 0x000fc00000000000 */
        /* <DEDUP_REMOVED lines=8> */
.L_x_3:


//--------------------- .nv.global.init           --------------------------
	.section	.nv.global.init,"aw",@progbits
.nv.global.init:
	.type		$str,@object
	.size		$str,(.L_0 - $str)
$str:
        /*0000*/ 	.byte	0x5b, 0x25, 0x64, 0x2c, 0x20, 0x25, 0x64, 0x5d, 0x3a, 0x09, 0x09, 0x56, 0x61, 0x6c, 0x75, 0x65
        /*0010*/ 	.byte	0x20, 0x69, 0x73, 0x3a, 0x25, 0x64, 0x0a, 0x00
.L_0:


//--------------------- .nv.shared.reserved.0     --------------------------
	.section	.nv.shared.reserved.0,"aw",@nobits
	.weak		__nv_reservedSMEM_offset_0_alias
	.size		__nv_reservedSMEM_offset_0_alias, 0, 64
	.other		__nv_reservedSMEM_offset_0_alias,@"STO_CUDA_RESERVED_SHARED STV_DEFAULT"
__nv_reservedSMEM_offset_0_alias:
	.zero		0
	.zero		64


//--------------------- .nv.constant0._Z10testKerneliii --------------------------
	.section	.nv.constant0._Z10testKerneliii,"a",@progbits
	.sectionflags	@""
	.align	4
.nv.constant0._Z10testKerneliii:
	.zero		908


//--------------------- SYMBOLS --------------------------

	.type		.nv.reservedSmem.offset0,@object
	.size		.nv.reservedSmem.offset0,0x4
	.type		vprintf,@function
